//
// Generated by NVIDIA NVVM Compiler
//
// Compiler Build ID: CL-36424714
// Cuda compilation tools, release 13.0, V13.0.88
// Based on NVVM 20.0.0
//

.version 9.0
.target sm_100
.address_size 64

	// .globl	_Z17fill_with_indicesPi
.extern .func  (.param .b32 func_retval0) vprintf
(
	.param .b64 vprintf_param_0,
	.param .b64 vprintf_param_1
)
;
.global .align 1 .b8 $str[12] = {70, 97, 117, 108, 116, 32, 104, 101, 114, 101, 10};

.visible .entry _Z17fill_with_indicesPi(
	.param .u64 .ptr .align 1 _Z17fill_with_indicesPi_param_0
)
{
	.reg .pred 	%p<3>;
	.reg .b32 	%r<5>;
	.reg .b64 	%rd<8>;

	ld.param.u64 	%rd1, [_Z17fill_with_indicesPi_param_0];
	cvta.to.global.u64 	%rd2, %rd1;
	mov.u32 	%r1, %tid.x;
	mul.wide.u32 	%rd3, %r1, 4;
	add.s64 	%rd4, %rd2, %rd3;
	st.global.u32 	[%rd4], %r1;
	setp.ne.s32 	%p1, %r1, 5;
	@%p1 bra 	$L__BB0_3;
	mov.b64 	%rd5, 3;
	ld.volatile.u32 	%r2, [%rd5];
	setp.eq.s32 	%p2, %r2, 0;
	@%p2 bra 	$L__BB0_3;
	mov.u64 	%rd6, $str;
	cvta.global.u64 	%rd7, %rd6;
	{ // callseq 0, 0
	.param .b64 param0;
	st.param.b64 	[param0], %rd7;
	.param .b64 param1;
	st.param.b64 	[param1], 0;
	.param .b32 retval0;
	call.uni (retval0), 
	vprintf, 
	(
	param0, 
	param1
	);
	ld.param.b32 	%r3, [retval0];
	} // callseq 0
$L__BB0_3:
	ret;

}


// ===== COMPILED SASS (sm_100) =====

	.target	sm_100

	.elftype	@"ET_EXEC"


//--------------------- .note.nv.tkinfo           --------------------------
	.section	.note.nv.tkinfo,"",@"SHT_NOTE"
	.sectionflags	@"SHF_NOTE_NV_TKINFO"
	.tkinfo
        /*0018*/ 	.word	0x00000002
        /*0030*/ 	.string	""
        /*0030*/ 	.string	"ptxas"
        /*0030*/ 	.string	"Cuda compilation tools, release 13.0, V13.0.88"
        /*0030*/ 	.string	"Build cuda_13.0.r13.0/compiler.36424714_0"
        /*0030*/ 	.string	"-arch sm_100 -m 64 "



//--------------------- .note.nv.cuinfo           --------------------------
	.section	.note.nv.cuinfo,"",@"SHT_NOTE"
	.sectionflags	@"SHF_NOTE_NV_CUINFO"
        /*0018*/ 	.short	0x0002
        /*001a*/ 	.short	0x0064
        /*001c*/ 	.short	0x0082
	.zero		2


//--------------------- .nv.info                  --------------------------
	.section	.nv.info,"",@"SHT_CUDA_INFO"
	.align	4


	//----- nvinfo : EIATTR_REGCOUNT
	.align		4
        /*0000*/ 	.byte	0x04, 0x2f
        /*0002*/ 	.short	(.L_2 - .L_1)
	.align		4
.L_1:
        /*0004*/ 	.word	index@(_Z17fill_with_indicesPi)
        /*0008*/ 	.word	0x00000018


	//----- nvinfo : EIATTR_FRAME_SIZE
	.align		4
.L_2:
        /*000c*/ 	.byte	0x04, 0x11
        /*000e*/ 	.short	(.L_4 - .L_3)
	.align		4
.L_3:
        /*0010*/ 	.word	index@(_Z17fill_with_indicesPi)
        /*0014*/ 	.word	0x00000000


	//----- nvinfo : EIATTR_MIN_STACK_SIZE
	.align		4
.L_4:
        /*0018*/ 	.byte	0x04, 0x12
        /*001a*/ 	.short	(.L_6 - .L_5)
	.align		4
.L_5:
        /*001c*/ 	.word	index@(_Z17fill_with_indicesPi)
        /*0020*/ 	.word	0x00000000
.L_6:


//--------------------- .nv.compat                --------------------------
	.section	.nv.compat,"",@"SHT_CUDA_COMPAT_INFO"
	.align	4
        /*0000*/ 	.byte	0x02, 0x09, 0x00, 0x00, 0x02, 0x02, 0x01, 0x00, 0x02, 0x05, 0x05, 0x00, 0x03, 0x07, 0x01, 0x01
        /*0010*/ 	.byte	0x02, 0x03, 0x00, 0x00, 0x02, 0x06, 0x01, 0x00, 0x04, 0x0b, 0x08, 0x00, 0x09, 0x00, 0x00, 0x00
        /*0020*/ 	.byte	0x00, 0x00, 0x00, 0x00


//--------------------- .nv.info._Z17fill_with_indicesPi --------------------------
	.section	.nv.info._Z17fill_with_indicesPi,"",@"SHT_CUDA_INFO"
	.sectionflags	@""
	.align	4


	//----- nvinfo : EIATTR_CUDA_API_VERSION
	.align		4
        /*0000*/ 	.byte	0x04, 0x37
        /*0002*/ 	.short	(.L_8 - .L_7)
.L_7:
        /*0004*/ 	.word	0x00000082


	//----- nvinfo : EIATTR_KPARAM_INFO
	.align		4
.L_8:
        /*0008*/ 	.byte	0x04, 0x17
        /*000a*/ 	.short	(.L_10 - .L_9)
.L_9:
        /*000c*/ 	.word	0x00000000
        /*0010*/ 	.short	0x0000
        /*0012*/ 	.short	0x0000
        /*0014*/ 	.byte	0x00, 0xf5, 0x21, 0x00


	//----- nvinfo : EIATTR_SPARSE_MMA_MASK
	.align		4
.L_10:
        /*0018*/ 	.byte	0x03, 0x50
        /*001a*/ 	.short	0x0000


	//----- nvinfo : EIATTR_MAXREG_COUNT
	.align		4
        /*001c*/ 	.byte	0x03, 0x1b
        /*001e*/ 	.short	0x00ff


	//----- nvinfo : EIATTR_EXTERNS
	.align		4
        /*0020*/ 	.byte	0x04, 0x0f
        /*0022*/ 	.short	(.L_12 - .L_11)


	//   ....[0]....
	.align		4
.L_11:
        /*0024*/ 	.word	index@(vprintf)


	//----- nvinfo : EIATTR_MERCURY_ISA_VERSION
	.align		4
.L_12:
        /*0028*/ 	.byte	0x03, 0x5f
        /*002a*/ 	.short	0x0101


	//----- nvinfo : EIATTR_VRC_CTA_INIT_COUNT
	.align		4
        /*002c*/ 	.byte	0x02, 0x4a
	.zero		1
	.zero		1


	//----- nvinfo : EIATTR_SYSCALL_OFFSETS
	.align		4
        /*0030*/ 	.byte	0x04, 0x46
        /*0032*/ 	.short	(.L_14 - .L_13)


	//   ....[0]....
.L_13:
        /*0034*/ 	.word	0x00000130


	//----- nvinfo : EIATTR_EXIT_INSTR_OFFSETS
	.align		4
.L_14:
        /*0038*/ 	.byte	0x04, 0x1c
        /*003a*/ 	.short	(.L_16 - .L_15)


	//   ....[0]....
.L_15:
        /*003c*/ 	.word	0x00000070


	//   ....[1]....
        /*0040*/ 	.word	0x000000b0


	//   ....[2]....
        /*0044*/ 	.word	0x00000140


	//----- nvinfo : EIATTR_CRS_STACK_SIZE
	.align		4
.L_16:
        /*0048*/ 	.byte	0x04, 0x1e
        /*004a*/ 	.short	(.L_18 - .L_17)
.L_17:
        /*004c*/ 	.word	0x00000000


	//----- nvinfo : EIATTR_CBANK_PARAM_SIZE
	.align		4
.L_18:
        /*0050*/ 	.byte	0x03, 0x19
        /*0052*/ 	.short	0x0008


	//----- nvinfo : EIATTR_PARAM_CBANK
	.align		4
        /*0054*/ 	.byte	0x04, 0x0a
        /*0056*/ 	.short	(.L_20 - .L_19)
	.align		4
.L_19:
        /*0058*/ 	.word	index@(.nv.constant0._Z17fill_with_indicesPi)
        /*005c*/ 	.short	0x0380
        /*005e*/ 	.short	0x0008


	//----- nvinfo : EIATTR_SW_WAR
	.align		4
.L_20:
        /*0060*/ 	.byte	0x04, 0x36
        /*0062*/ 	.short	(.L_22 - .L_21)
.L_21:
        /*0064*/ 	.word	0x00000008
.L_22:


//--------------------- .nv.callgraph             --------------------------
	.section	.nv.callgraph,"",@"SHT_CUDA_CALLGRAPH"
	.align	4
	.sectionentsize	8
	.align		4
        /*0000*/ 	.word	0x00000000
	.align		4
        /*0004*/ 	.word	0xffffffff
	.align		4
        /*0008*/ 	.word	index@(_Z17fill_with_indicesPi)
	.align		4
        /*000c*/ 	.word	index@(vprintf)
	.align		4
        /*0010*/ 	.word	0x00000000
	.align		4
        /*0014*/ 	.word	0xfffffffe
	.align		4
        /*0018*/ 	.word	0x00000000
	.align		4
        /*001c*/ 	.word	0xfffffffd
	.align		4
        /*0020*/ 	.word	0x00000000
	.align		4
        /*0024*/ 	.word	0xfffffffc


//--------------------- .nv.constant4             --------------------------
	.section	.nv.constant4,"a",@progbits
	.align	8
	.align		8
.nv.constant4:
        /*0000*/ 	.dword	vprintf
	.align		8
        /*0008*/ 	.dword	$str


//--------------------- .text._Z17fill_with_indicesPi --------------------------
	.section	.text._Z17fill_with_indicesPi,"ax",@progbits
	.align	128
        .global         _Z17fill_with_indicesPi
        .type           _Z17fill_with_indicesPi,@function
        .size           _Z17fill_with_indicesPi,(.L_x_2 - _Z17fill_with_indicesPi)
        .other          _Z17fill_with_indicesPi,@"STO_CUDA_ENTRY STV_DEFAULT"
_Z17fill_with_indicesPi:
.text._Z17fill_with_indicesPi:
[----:B------:R-:W0:Y:S01]  /*0000*/  LDC R1, c[0x0][0x37c] ;  /* 0x0000df00ff017b82 */ /* 0x000e220000000800 */
[----:B------:R-:W1:Y:S07]  /*0010*/  S2R R5, SR_TID.X ;  /* 0x0000000000057919 */ /* 0x000e6e0000002100 */
[----:B------:R-:W2:Y:S01]  /*0020*/  LDC.64 R2, c[0x0][0x380] ;  /* 0x0000e000ff027b82 */ /* 0x000ea20000000a00 */
[----:B------:R-:W3:Y:S01]  /*0030*/  LDCU.64 UR4, c[0x0][0x358] ;  /* 0x00006b00ff0477ac */ /* 0x000ee20008000a00 */
[C---:B-1----:R-:W-:Y:S01]  /*0040*/  ISETP.NE.AND P0, PT, R5.reuse, 0x5, PT ;  /* 0x000000050500780c */ /* 0x042fe20003f05270 */
[----:B--2---:R-:W-:-:S05]  /*0050*/  IMAD.WIDE.U32 R2, R5, 0x4, R2 ;  /* 0x0000000405027825 */ /* 0x004fca00078e0002 */
[----:B---3--:R1:W-:Y:S07]  /*0060*/  STG.E desc[UR4][R2.64], R5 ;  /* 0x0000000502007986 */ /* 0x0083ee000c101904 */
[----:B0-----:R-:W-:Y:S05]  /*0070*/  @P0 EXIT ;  /* 0x000000000000094d */ /* 0x001fea0003800000 */
[----:B-1----:R-:W-:-:S06]  /*0080*/  CS2R R2, SRZ ;  /* 0x0000000000027805 */ /* 0x002fcc000001ff00 */
[----:B------:R-:W2:Y:S02]  /*0090*/  LD.E.STRONG.SYS R2, desc[UR4][R2.64+0x3] ;  /* 0x0000030402027980 */ /* 0x000ea4000c115900 */
[----:B--2---:R-:W-:-:S13]  /*00a0*/  ISETP.NE.AND P0, PT, R2, RZ, PT ;  /* 0x000000ff0200720c */ /* 0x004fda0003f05270 */
[----:B------:R-:W-:Y:S05]  /*00b0*/  @!P0 EXIT ;  /* 0x000000000000894d */ /* 0x000fea0003800000 */
[----:B------:R-:W-:Y:S01]  /*00c0*/  MOV R0, 0x0 ;  /* 0x0000000000007802 */ /* 0x000fe20000000f00 */
[----:B------:R-:W0:Y:S01]  /*00d0*/  LDCU.64 UR4, c[0x4][0x8] ;  /* 0x01000100ff0477ac */ /* 0x000e220008000a00 */
[----:B------:R-:W-:Y:S02]  /*00e0*/  CS2R R6, SRZ ;  /* 0x0000000000067805 */ /* 0x000fe4000001ff00 */
[----:B------:R1:W2:Y:S01]  /*00f0*/  LDC.64 R2, c[0x4][R0] ;  /* 0x0100000000027b82 */ /* 0x0002a20000000a00 */
[----:B0-----:R-:W-:Y:S02]  /*0100*/  IMAD.U32 R4, RZ, RZ, UR4 ;  /* 0x00000004ff047e24 */ /* 0x001fe4000f8e00ff */
[----:B-1----:R-:W-:-:S07]  /*0110*/  IMAD.U32 R5, RZ, RZ, UR5 ;  /* 0x00000005ff057e24 */ /* 0x002fce000f8e00ff */
[----:B------:R-:W-:-:S07]  /*0120*/  LEPC R20, `(.L_x_0) ;  /* 0x000000001014794e */ /* 0x000fce0000000000 */
[----:B--2---:R-:W-:Y:S05]  /*0130*/  CALL.ABS.NOINC R2 ;  /* 0x0000000002007343 */ /* 0x004fea0003c00000 */
.L_x_0:
[----:B------:R-:W-:Y:S05]  /*0140*/  EXIT ;  /* 0x000000000000794d */ /* 0x000fea0003800000 */
.L_x_1:
[----:B------:R-:W-:-:S00]  /*0150*/  BRA `(.L_x_1) ;  /* 0xfffffffc00fc7947 */ /* 0x000fc0000383ffff */
[----:B------:R-:W-:-:S00]  /*0160*/  NOP ;  /* 0x0000000000007918 */ /* 0x000fc00000000000 */
        /* <DEDUP_REMOVED lines=9> */
.L_x_2:


//--------------------- .nv.global.init           --------------------------
	.section	.nv.global.init,"aw",@progbits
.nv.global.init:
	.type		$str,@object
	.size		$str,(.L_0 - $str)
$str:
        /*0000*/ 	.byte	0x46, 0x61, 0x75, 0x6c, 0x74, 0x20, 0x68, 0x65, 0x72, 0x65, 0x0a, 0x00
.L_0:


//--------------------- .nv.shared.reserved.0     --------------------------
	.section	.nv.shared.reserved.0,"aw",@nobits
	.weak		__nv_reservedSMEM_offset_0_alias
	.size		__nv_reservedSMEM_offset_0_alias, 0, 64
	.other		__nv_reservedSMEM_offset_0_alias,@"STO_CUDA_RESERVED_SHARED STV_DEFAULT"
__nv_reservedSMEM_offset_0_alias:
	.zero		0
	.zero		64


//--------------------- .nv.constant0._Z17fill_with_indicesPi --------------------------
	.section	.nv.constant0._Z17fill_with_indicesPi,"a",@progbits
	.sectionflags	@""
	.align	4
.nv.constant0._Z17fill_with_indicesPi:
	.zero		904


//--------------------- SYMBOLS --------------------------

	.type		.nv.reservedSmem.offset0,@object
	.size		.nv.reservedSmem.offset0,0x4
	.type		vprintf,@function
